	.headerflags	@"EF_CUDA_TEXMODE_UNIFIED EF_CUDA_64BIT_ADDRESS EF_CUDA_ACCELERATORS EF_CUDA_SM90 EF_CUDA_VIRTUAL_SM(EF_CUDA_SM90)"
	.elftype	@"ET_EXEC"


//--------------------- .nv.info                  --------------------------
	.section	.nv.info,"",@"SHT_CUDA_INFO"
	.align	4


	//----- nvinfo : EIATTR_REGCOUNT
	.align		4
        /*0000*/ 	.byte	0x04, 0x2f
        /*0002*/ 	.short	(.L_1 - .L_0)
	.align		4
.L_0:
        /*0004*/ 	.word	index@(triton_poi_fused_convolution_sigmoid_32)
        /*0008*/ 	.word	0x0000000e


	//----- nvinfo : EIATTR_MIN_STACK_SIZE
	.align		4
.L_1:
        /*000c*/ 	.byte	0x04, 0x12
        /*000e*/ 	.short	(.L_3 - .L_2)
	.align		4
.L_2:
        /*0010*/ 	.word	index@(triton_poi_fused_convolution_sigmoid_32)
        /*0014*/ 	.word	0x00000000


	//----- nvinfo : EIATTR_FRAME_SIZE
	.align		4
.L_3:
        /*0018*/ 	.byte	0x04, 0x11
        /*001a*/ 	.short	(.L_5 - .L_4)
	.align		4
.L_4:
        /*001c*/ 	.word	index@(triton_poi_fused_convolution_sigmoid_32)
        /*0020*/ 	.word	0x00000000


	//----- nvinfo : EIATTR_MIN_STACK_SIZE
	.align		4
.L_5:
        /*0024*/ 	.byte	0x04, 0x12
        /*0026*/ 	.short	(.L_7 - .L_6)
	.align		4
.L_6:
        /*0028*/ 	.word	index@(triton_poi_fused_convolution_sigmoid_32)
        /*002c*/ 	.word	0x00000000
.L_7:


//--------------------- .nv.info.triton_poi_fused_convolution_sigmoid_32 --------------------------
	.section	.nv.info.triton_poi_fused_convolution_sigmoid_32,"",@"SHT_CUDA_INFO"
	.sectionflags	@""
	.align	4


	//----- nvinfo : EIATTR_CUDA_API_VERSION
	.align		4
        /*0000*/ 	.byte	0x04, 0x37
        /*0002*/ 	.short	(.L_9 - .L_8)
.L_8:
        /*0004*/ 	.word	0x0000007c


	//----- nvinfo : EIATTR_KPARAM_INFO
	.align		4
.L_9:
        /*0008*/ 	.byte	0x04, 0x17
        /*000a*/ 	.short	(.L_11 - .L_10)
.L_10:
        /*000c*/ 	.word	0x00000000
        /*0010*/ 	.short	0x0002
        /*0012*/ 	.short	0x0010
        /*0014*/ 	.byte	0x00, 0xf0, 0x11, 0x00


	//----- nvinfo : EIATTR_KPARAM_INFO
	.align		4
.L_11:
        /*0018*/ 	.byte	0x04, 0x17
        /*001a*/ 	.short	(.L_13 - .L_12)
.L_12:
        /*001c*/ 	.word	0x00000000
        /*0020*/ 	.short	0x0001
        /*0022*/ 	.short	0x0008
        /*0024*/ 	.byte	0x00, 0xf4, 0x21, 0x00


	//----- nvinfo : EIATTR_KPARAM_INFO
	.align		4
.L_13:
        /*0028*/ 	.byte	0x04, 0x17
        /*002a*/ 	.short	(.L_15 - .L_14)
.L_14:
        /*002c*/ 	.word	0x00000000
        /*0030*/ 	.short	0x0000
        /*0032*/ 	.short	0x0000
        /*0034*/ 	.byte	0x00, 0xf4, 0x21, 0x00


	//----- nvinfo : EIATTR_SPARSE_MMA_MASK
	.align		4
.L_15:
        /*0038*/ 	.byte	0x03, 0x50
        /*003a*/ 	.short	0x0000


	//----- nvinfo : EIATTR_MAXREG_COUNT
	.align		4
        /*003c*/ 	.byte	0x03, 0x1b
        /*003e*/ 	.short	0x00ff


	//----- nvinfo : EIATTR_EXIT_INSTR_OFFSETS
	.align		4
        /*0040*/ 	.byte	0x04, 0x1c
        /*0042*/ 	.short	(.L_17 - .L_16)


	//   ....[0]....
.L_16:
        /*0044*/ 	.word	0x000004a0


	//----- nvinfo : EIATTR_REQNTID
	.align		4
.L_17:
        /*0048*/ 	.byte	0x04, 0x10
        /*004a*/ 	.short	(.L_19 - .L_18)
.L_18:
        /*004c*/ 	.word	0x00000080
        /*0050*/ 	.word	0x00000001
        /*0054*/ 	.word	0x00000001


	//----- nvinfo : EIATTR_CBANK_PARAM_SIZE
	.align		4
.L_19:
        /*0058*/ 	.byte	0x03, 0x19
        /*005a*/ 	.short	0x0014


	//----- nvinfo : EIATTR_PARAM_CBANK
	.align		4
        /*005c*/ 	.byte	0x04, 0x0a
        /*005e*/ 	.short	(.L_21 - .L_20)
	.align		4
.L_20:
        /*0060*/ 	.word	index@(.nv.constant0.triton_poi_fused_convolution_sigmoid_32)
        /*0064*/ 	.short	0x0210
        /*0066*/ 	.short	0x0014


	//----- nvinfo : EIATTR_SW_WAR
	.align		4
.L_21:
        /*0068*/ 	.byte	0x04, 0x36
        /*006a*/ 	.short	(.L_23 - .L_22)
.L_22:
        /*006c*/ 	.word	0x00000008
.L_23:


//--------------------- .nv.callgraph             --------------------------
	.section	.nv.callgraph,"",@"SHT_CUDA_CALLGRAPH"
	.align	4
	.sectionentsize	8
	.align		4
        /*0000*/ 	.word	0x00000000
	.align		4
        /*0004*/ 	.word	0xffffffff
	.align		4
        /*0008*/ 	.word	0x00000000
	.align		4
        /*000c*/ 	.word	0xfffffffe
	.align		4
        /*0010*/ 	.word	0x00000000
	.align		4
        /*0014*/ 	.word	0xfffffffd
	.align		4
        /*0018*/ 	.word	0x00000000
	.align		4
        /*001c*/ 	.word	0xfffffffc


//--------------------- .text.triton_poi_fused_convolution_sigmoid_32 --------------------------
	.section	.text.triton_poi_fused_convolution_sigmoid_32,"ax",@progbits
	.align	128
        .global         triton_poi_fused_convolution_sigmoid_32
        .type           triton_poi_fused_convolution_sigmoid_32,@function
        .size           triton_poi_fused_convolution_sigmoid_32,(.L_x_1 - triton_poi_fused_convolution_sigmoid_32)
        .other          triton_poi_fused_convolution_sigmoid_32,@"STO_CUDA_ENTRY STV_DEFAULT"
triton_poi_fused_convolution_sigmoid_32:
.text.triton_poi_fused_convolution_sigmoid_32:
[----:B------:R-:W-:Y:S01]  /*0000*/  LDC R1, c[0x0][0x28] ;  /* 0x00000a00ff017b82 */ /* 0x000fe20000000800 */
[----:B------:R-:W1:Y:S07]  /*0010*/  S2R R0, SR_TID.X ;  /* 0x0000000000007919 */ /* 0x000e6e0000002100 */
[----:B------:R-:W2:Y:S01]  /*0020*/  LDC.64 R8, c[0x0][0x218] ;  /* 0x00008600ff087b82 */ /* 0x000ea20000000a00 */
[----:B------:R-:W-:Y:S01]  /*0030*/  ULDC.64 UR4, c[0x0][0x208] ;  /* 0x0000820000047ab9 */ /* 0x000fe20000000a00 */
[----:B------:R-:W3:Y:S06]  /*0040*/  S2R R5, SR_CTAID.X ;  /* 0x0000000000057919 */ /* 0x000eec0000002500 */
[----:B------:R-:W4:Y:S01]  /*0050*/  LDC.64 R2, c[0x0][0x210] ;  /* 0x00008400ff027b82 */ /* 0x000f220000000a00 */
[----:B-1----:R-:W-:-:S02]  /*0060*/  SHF.L.U32 R0, R0, 0x2, RZ ;  /* 0x0000000200007819 */ /* 0x002fc400000006ff */
[----:B---3--:R-:W-:Y:S02]  /*0070*/  SHF.R.S32.HI R4, RZ, 0x16, R5 ;  /* 0x00000016ff047819 */ /* 0x008fe40000011405 */
[----:B------:R-:W-:Y:S02]  /*0080*/  LOP3.LUT R0, R0, 0x1fc, RZ, 0xc0, !PT ;  /* 0x000001fc00007812 */ /* 0x000fe400078ec0ff */
[----:B------:R-:W-:Y:S02]  /*0090*/  SGXT R4, R4, 0x1 ;  /* 0x000000010404781a */ /* 0x000fe40000000200 */
[----:B------:R-:W-:-:S04]  /*00a0*/  LEA R5, R5, R0, 0x9 ;  /* 0x0000000005057211 */ /* 0x000fc800078e48ff */
[----:B------:R-:W-:Y:S01]  /*00b0*/  LEA.HI R4, R4, R5, RZ, 0xc ;  /* 0x0000000504047211 */ /* 0x000fe200078f60ff */
[----:B----4-:R-:W-:-:S03]  /*00c0*/  IMAD.WIDE R2, R5, 0x4, R2 ;  /* 0x0000000405027825 */ /* 0x010fc600078e0202 */
[----:B------:R-:W-:-:S04]  /*00d0*/  SHF.R.S32.HI R4, RZ, 0xc, R4 ;  /* 0x0000000cff047819 */ /* 0x000fc80000011404 */
[----:B------:R-:W-:-:S04]  /*00e0*/  LEA.HI R0, R4, R4, RZ, 0x2 ;  /* 0x0000000404007211 */ /* 0x000fc800078f10ff */
[----:B------:R-:W-:-:S04]  /*00f0*/  LOP3.LUT R7, R0, 0xfffffffc, RZ, 0xc0, !PT ;  /* 0xfffffffc00077812 */ /* 0x000fc800078ec0ff */
[----:B------:R-:W-:-:S05]  /*0100*/  IADD3 R7, R4, -R7, RZ ;  /* 0x8000000704077210 */ /* 0x000fca0007ffe0ff */
[----:B--2---:R-:W-:Y:S02]  /*0110*/  IMAD.WIDE R8, R7, 0x4, R8 ;  /* 0x0000000407087825 */ /* 0x004fe400078e0208 */
[----:B------:R-:W2:Y:S04]  /*0120*/  LDG.E.128 R4, desc[UR4][R2.64] ;  /* 0x0000000402047981 */ /* 0x000ea8000c1e1d00 */
[----:B------:R-:W2:Y:S01]  /*0130*/  LDG.E.EL R8, desc[UR4][R8.64] ;  /* 0x0000000408087981 */ /* 0x000ea2000c2e1900 */
[----:B------:R-:W-:Y:S01]  /*0140*/  HFMA2.MMA R11, -RZ, RZ, 1.625, 0 ;  /* 0x3e800000ff0b7435 */ /* 0x000fe200000001ff */
[--C-:B--2---:R-:W-:Y:S01]  /*0150*/  FADD R5, R5, R8.reuse ;  /* 0x0000000805057221 */ /* 0x104fe20000000000 */
[--C-:B------:R-:W-:Y:S01]  /*0160*/  FADD R4, R4, R8.reuse ;  /* 0x0000000804047221 */ /* 0x100fe20000000000 */
[--C-:B------:R-:W-:Y:S01]  /*0170*/  FADD R6, R6, R8.reuse ;  /* 0x0000000806067221 */ /* 0x100fe20000000000 */
[----:B------:R-:W-:Y:S01]  /*0180*/  FADD R7, R7, R8 ;  /* 0x0000000807077221 */ /* 0x000fe20000000000 */
[----:B------:R-:W-:Y:S01]  /*0190*/  FADD R5, RZ, -R5 ;  /* 0x80000005ff057221 */ /* 0x000fe20000000000 */
[----:B------:R-:W-:Y:S01]  /*01a0*/  FADD R4, RZ, -R4 ;  /* 0x80000004ff047221 */ /* 0x000fe20000000000 */
[----:B------:R-:W-:Y:S01]  /*01b0*/  FADD R6, RZ, -R6 ;  /* 0x80000006ff067221 */ /* 0x000fe20000000000 */
[----:B------:R-:W-:Y:S01]  /*01c0*/  FADD R7, RZ, -R7 ;  /* 0x80000007ff077221 */ /* 0x000fe20000000000 */
[----:B------:R-:W-:Y:S01]  /*01d0*/  FMUL R5, R5, 1.4426950216293334961 ;  /* 0x3fb8aa3b05057820 */ /* 0x000fe20000400000 */
[----:B------:R-:W-:Y:S01]  /*01e0*/  FMUL R4, R4, 1.4426950216293334961 ;  /* 0x3fb8aa3b04047820 */ /* 0x000fe20000400000 */
[----:B------:R-:W-:Y:S01]  /*01f0*/  FMUL R8, R6, 1.4426950216293334961 ;  /* 0x3fb8aa3b06087820 */ /* 0x000fe20000400000 */
[----:B------:R-:W-:-:S02]  /*0200*/  FMUL R9, R7, 1.4426950216293334961 ;  /* 0x3fb8aa3b07097820 */ /* 0x000fc40000400000 */
[----:B------:R-:W-:Y:S02]  /*0210*/  FSETP.GEU.AND P3, PT, R5, -126, PT ;  /* 0xc2fc00000500780b */ /* 0x000fe40003f6e000 */
[----:B------:R-:W-:Y:S02]  /*0220*/  FSETP.GEU.AND P0, PT, R4, -126, PT ;  /* 0xc2fc00000400780b */ /* 0x000fe40003f0e000 */
[----:B------:R-:W-:Y:S02]  /*0230*/  FSETP.GEU.AND P1, PT, R8, -126, PT ;  /* 0xc2fc00000800780b */ /* 0x000fe40003f2e000 */
[----:B------:R-:W-:-:S07]  /*0240*/  FSETP.GEU.AND P2, PT, R9, -126, PT ;  /* 0xc2fc00000900780b */ /* 0x000fce0003f4e000 */
[----:B------:R-:W-:Y:S02]  /*0250*/  @!P3 FMUL R5, R5, 0.5 ;  /* 0x3f0000000505b820 */ /* 0x000fe40000400000 */
[----:B------:R-:W-:Y:S02]  /*0260*/  @!P0 FMUL R4, R4, 0.5 ;  /* 0x3f00000004048820 */ /* 0x000fe40000400000 */
[----:B------:R-:W-:Y:S01]  /*0270*/  @!P1 FMUL R8, R8, 0.5 ;  /* 0x3f00000008089820 */ /* 0x000fe20000400000 */
[----:B------:R-:W1:Y:S01]  /*0280*/  MUFU.EX2 R6, R5 ;  /* 0x0000000500067308 */ /* 0x000e620000000800 */
[----:B------:R-:W-:-:S07]  /*0290*/  @!P2 FMUL R9, R9, 0.5 ;  /* 0x3f0000000909a820 */ /* 0x000fce0000400000 */
[----:B------:R-:W2:Y:S01]  /*02a0*/  MUFU.EX2 R0, R4 ;  /* 0x0000000400007308 */ /* 0x000ea20000000800 */
[----:B-1----:R-:W-:-:S07]  /*02b0*/  @!P3 FMUL R6, R6, R6 ;  /* 0x000000060606b220 */ /* 0x002fce0000400000 */
[----:B------:R-:W1:Y:S01]  /*02c0*/  MUFU.EX2 R7, R8 ;  /* 0x0000000800077308 */ /* 0x000e620000000800 */
[----:B------:R-:W-:Y:S01]  /*02d0*/  FADD R6, R6, 1 ;  /* 0x3f80000006067421 */ /* 0x000fe20000000000 */
[----:B--2---:R-:W-:-:S06]  /*02e0*/  @!P0 FMUL R0, R0, R0 ;  /* 0x0000000000008220 */ /* 0x004fcc0000400000 */
[----:B------:R2:W3:Y:S01]  /*02f0*/  MUFU.EX2 R10, R9 ;  /* 0x00000009000a7308 */ /* 0x0004e20000000800 */
[----:B------:R-:W-:Y:S01]  /*0300*/  FADD R0, R0, 1 ;  /* 0x3f80000000007421 */ /* 0x000fe20000000000 */
[----:B-1----:R-:W-:Y:S01]  /*0310*/  @!P1 FMUL R7, R7, R7 ;  /* 0x0000000707079220 */ /* 0x002fe20000400000 */
[----:B------:R-:W-:-:S03]  /*0320*/  FSETP.GT.AND P1, PT, R6, 8.50705917302346158658e+37, PT ;  /* 0x7e8000000600780b */ /* 0x000fc60003f24000 */
[----:B------:R-:W-:Y:S01]  /*0330*/  FSETP.GT.AND P0, PT, R0, 8.50705917302346158658e+37, PT ;  /* 0x7e8000000000780b */ /* 0x000fe20003f04000 */
[----:B------:R-:W-:Y:S01]  /*0340*/  FADD R7, R7, 1 ;  /* 0x3f80000007077421 */ /* 0x000fe20000000000 */
[C---:B--2---:R-:W-:Y:S02]  /*0350*/  FSEL R9, R11.reuse, 1, P1 ;  /* 0x3f8000000b097808 */ /* 0x044fe40000800000 */
[----:B------:R-:W-:Y:S01]  /*0360*/  FSEL R5, R11, 1, P0 ;  /* 0x3f8000000b057808 */ /* 0x000fe20000000000 */
[----:B---3--:R-:W-:Y:S01]  /*0370*/  @!P2 FMUL R10, R10, R10 ;  /* 0x0000000a0a0aa220 */ /* 0x008fe20000400000 */
[----:B------:R-:W-:-:S03]  /*0380*/  FSETP.GT.AND P2, PT, R7, 8.50705917302346158658e+37, PT ;  /* 0x7e8000000700780b */ /* 0x000fc60003f44000 */
[----:B------:R-:W-:Y:S01]  /*0390*/  FADD R10, R10, 1 ;  /* 0x3f8000000a0a7421 */ /* 0x000fe20000000000 */
[----:B------:R-:W-:-:S03]  /*03a0*/  @P1 FMUL R6, R6, 0.25 ;  /* 0x3e80000006061820 */ /* 0x000fc60000400000 */
[----:B------:R-:W-:Y:S01]  /*03b0*/  @P0 FMUL R0, R0, 0.25 ;  /* 0x3e80000000000820 */ /* 0x000fe20000400000 */
[----:B------:R-:W-:-:S03]  /*03c0*/  FSETP.GT.AND P3, PT, R10, 8.50705917302346158658e+37, PT ;  /* 0x7e8000000a00780b */ /* 0x000fc60003f64000 */
[----:B------:R1:W2:Y:S02]  /*03d0*/  MUFU.RCP R4, R0 ;  /* 0x0000000000047308 */ /* 0x0002a40000001000 */
[----:B------:R-:W-:-:S06]  /*03e0*/  @P2 FMUL R7, R7, 0.25 ;  /* 0x3e80000007072820 */ /* 0x000fcc0000400000 */
[----:B------:R-:W3:Y:S01]  /*03f0*/  MUFU.RCP R6, R6 ;  /* 0x0000000600067308 */ /* 0x000ee20000001000 */
[C---:B-1----:R-:W-:Y:S01]  /*0400*/  FSEL R0, R11.reuse, 1, P2 ;  /* 0x3f8000000b007808 */ /* 0x042fe20001000000 */
[----:B------:R-:W-:Y:S01]  /*0410*/  @P3 FMUL R10, R10, 0.25 ;  /* 0x3e8000000a0a3820 */ /* 0x000fe20000400000 */
[----:B------:R-:W-:Y:S01]  /*0420*/  FSEL R11, R11, 1, P3 ;  /* 0x3f8000000b0b7808 */ /* 0x000fe20001800000 */
[----:B--2---:R-:W-:-:S04]  /*0430*/  FMUL R4, R4, R5 ;  /* 0x0000000504047220 */ /* 0x004fc80000400000 */
[----:B------:R-:W1:Y:S01]  /*0440*/  MUFU.RCP R7, R7 ;  /* 0x0000000700077308 */ /* 0x000e620000001000 */
[----:B---3--:R-:W-:-:S07]  /*0450*/  FMUL R5, R6, R9 ;  /* 0x0000000906057220 */ /* 0x008fce0000400000 */
[----:B------:R-:W2:Y:S01]  /*0460*/  MUFU.RCP R10, R10 ;  /* 0x0000000a000a7308 */ /* 0x000ea20000001000 */
[----:B-1----:R-:W-:Y:S01]  /*0470*/  FMUL R6, R7, R0 ;  /* 0x0000000007067220 */ /* 0x002fe20000400000 */
[----:B--2---:R-:W-:-:S05]  /*0480*/  FMUL R7, R10, R11 ;  /* 0x0000000b0a077220 */ /* 0x004fca0000400000 */
[----:B------:R-:W-:Y:S01]  /*0490*/  STG.E.128 desc[UR4][R2.64], R4 ;  /* 0x0000000402007986 */ /* 0x000fe2000c101d04 */
[----:B------:R-:W-:Y:S05]  /*04a0*/  EXIT ;  /* 0x000000000000794d */ /* 0x000fea0003800000 */
.L_x_0:
[----:B------:R-:W-:-:S00]  /*04b0*/  BRA `(.L_x_0) ;  /* 0xfffffffc00fc7947 */ /* 0x000fc0000383ffff */
[----:B------:R-:W-:-:S00]  /*04c0*/  NOP ;  /* 0x0000000000007918 */ /* 0x000fc00000000000 */
        /* <DEDUP_REMOVED lines=11> */
.L_x_1:


//--------------------- .nv.constant0.triton_poi_fused_convolution_sigmoid_32 --------------------------
	.section	.nv.constant0.triton_poi_fused_convolution_sigmoid_32,"a",@progbits
	.sectionflags	@""
	.align	4
.nv.constant0.triton_poi_fused_convolution_sigmoid_32:
	.zero		548
